//
// Generated by NVIDIA NVVM Compiler
//
// Compiler Build ID: CL-36424714
// Cuda compilation tools, release 13.0, V13.0.88
// Based on NVVM 20.0.0
//

.version 9.0
.target sm_100
.address_size 64

	// .globl	_Z14ThesholdKerneliiPcPhii
.extern .func  (.param .b32 func_retval0) vprintf
(
	.param .b64 vprintf_param_0,
	.param .b64 vprintf_param_1
)
;
.global .align 1 .b8 $str[16] = {116, 104, 114, 101, 97, 100, 32, 68, 105, 115, 99, 97, 114, 100, 10};

.visible .entry _Z14ThesholdKerneliiPcPhii(
	.param .u32 _Z14ThesholdKerneliiPcPhii_param_0,
	.param .u32 _Z14ThesholdKerneliiPcPhii_param_1,
	.param .u64 .ptr .align 1 _Z14ThesholdKerneliiPcPhii_param_2,
	.param .u64 .ptr .align 1 _Z14ThesholdKerneliiPcPhii_param_3,
	.param .u32 _Z14ThesholdKerneliiPcPhii_param_4,
	.param .u32 _Z14ThesholdKerneliiPcPhii_param_5
)
{
	.reg .pred 	%p<12>;
	.reg .b16 	%rs<5>;
	.reg .b32 	%r<19>;
	.reg .b64 	%rd<15>;

	ld.param.u32 	%r9, [_Z14ThesholdKerneliiPcPhii_param_0];
	ld.param.u32 	%r6, [_Z14ThesholdKerneliiPcPhii_param_1];
	ld.param.u64 	%rd2, [_Z14ThesholdKerneliiPcPhii_param_2];
	ld.param.u64 	%rd3, [_Z14ThesholdKerneliiPcPhii_param_3];
	ld.param.u32 	%r7, [_Z14ThesholdKerneliiPcPhii_param_4];
	ld.param.u32 	%r8, [_Z14ThesholdKerneliiPcPhii_param_5];
	cvta.to.global.u64 	%rd1, %rd3;
	mov.u32 	%r1, %ctaid.x;
	mov.u32 	%r2, %tid.x;
	mad.lo.s32 	%r3, %r9, %r2, %r1;
	mul.lo.s32 	%r10, %r8, %r7;
	setp.lt.s32 	%p1, %r3, %r10;
	@%p1 bra 	$L__BB0_2;
	mov.u64 	%rd4, $str;
	cvta.global.u64 	%rd5, %rd4;
	{ // callseq 0, 0
	.param .b64 param0;
	st.param.b64 	[param0], %rd5;
	.param .b64 param1;
	st.param.b64 	[param1], 0;
	.param .b32 retval0;
	call.uni (retval0), 
	vprintf, 
	(
	param0, 
	param1
	);
	ld.param.b32 	%r11, [retval0];
	} // callseq 0
	bra.uni 	$L__BB0_5;
$L__BB0_2:
	setp.ne.s32 	%p2, %r2, 0;
	add.s32 	%r14, %r2, -1;
	mul.lo.s32 	%r4, %r6, %r14;
	setp.ne.s32 	%p3, %r1, 0;
	and.pred  	%p4, %p3, %p2;
	add.s32 	%r16, %r7, -2;
	setp.lt.s32 	%p5, %r1, %r16;
	and.pred  	%p6, %p4, %p5;
	add.s32 	%r5, %r8, -1;
	setp.lt.s32 	%p7, %r2, %r5;
	and.pred  	%p8, %p6, %p7;
	@%p8 bra 	$L__BB0_4;
	add.s32 	%r17, %r7, -1;
	setp.ge.s32 	%p9, %r1, %r17;
	setp.ge.s32 	%p10, %r2, %r5;
	setp.lt.s32 	%p11, %r1, %r17;
	selp.b16 	%rs1, 58, 10, %p11;
	selp.b16 	%rs2, 0, %rs1, %p10;
	selp.b16 	%rs3, %rs2, %rs1, %p9;
	cvt.s64.s32 	%rd6, %r3;
	add.s64 	%rd7, %rd1, %rd6;
	st.global.u8 	[%rd7], %rs3;
	bra.uni 	$L__BB0_5;
$L__BB0_4:
	cvt.s64.s32 	%rd8, %r4;
	cvt.u64.u32 	%rd9, %r1;
	add.s64 	%rd10, %rd9, %rd8;
	cvta.to.global.u64 	%rd11, %rd2;
	add.s64 	%rd12, %rd11, %rd10;
	ld.global.u8 	%rs4, [%rd12+-1];
	cvt.s64.s32 	%rd13, %r3;
	add.s64 	%rd14, %rd1, %rd13;
	st.global.u8 	[%rd14], %rs4;
$L__BB0_5:
	ret;

}


// ===== COMPILED SASS (sm_100) =====

	.target	sm_100

	.elftype	@"ET_EXEC"


//--------------------- .note.nv.tkinfo           --------------------------
	.section	.note.nv.tkinfo,"",@"SHT_NOTE"
	.sectionflags	@"SHF_NOTE_NV_TKINFO"
	.tkinfo
        /*0018*/ 	.word	0x00000002
        /*0030*/ 	.string	""
        /*0030*/ 	.string	"ptxas"
        /*0030*/ 	.string	"Cuda compilation tools, release 13.0, V13.0.88"
        /*0030*/ 	.string	"Build cuda_13.0.r13.0/compiler.36424714_0"
        /*0030*/ 	.string	"-arch sm_100 -m 64 "



//--------------------- .note.nv.cuinfo           --------------------------
	.section	.note.nv.cuinfo,"",@"SHT_NOTE"
	.sectionflags	@"SHF_NOTE_NV_CUINFO"
        /*0018*/ 	.short	0x0002
        /*001a*/ 	.short	0x0064
        /*001c*/ 	.short	0x0082
	.zero		2


//--------------------- .nv.info                  --------------------------
	.section	.nv.info,"",@"SHT_CUDA_INFO"
	.align	4


	//----- nvinfo : EIATTR_REGCOUNT
	.align		4
        /*0000*/ 	.byte	0x04, 0x2f
        /*0002*/ 	.short	(.L_2 - .L_1)
	.align		4
.L_1:
        /*0004*/ 	.word	index@(_Z14ThesholdKerneliiPcPhii)
        /*0008*/ 	.word	0x00000018


	//----- nvinfo : EIATTR_FRAME_SIZE
	.align		4
.L_2:
        /*000c*/ 	.byte	0x04, 0x11
        /*000e*/ 	.short	(.L_4 - .L_3)
	.align		4
.L_3:
        /*0010*/ 	.word	index@(_Z14ThesholdKerneliiPcPhii)
        /*0014*/ 	.word	0x00000000


	//----- nvinfo : EIATTR_MIN_STACK_SIZE
	.align		4
.L_4:
        /*0018*/ 	.byte	0x04, 0x12
        /*001a*/ 	.short	(.L_6 - .L_5)
	.align		4
.L_5:
        /*001c*/ 	.word	index@(_Z14ThesholdKerneliiPcPhii)
        /*0020*/ 	.word	0x00000000
.L_6:


//--------------------- .nv.compat                --------------------------
	.section	.nv.compat,"",@"SHT_CUDA_COMPAT_INFO"
	.align	4
        /*0000*/ 	.byte	0x02, 0x09, 0x00, 0x00, 0x02, 0x02, 0x01, 0x00, 0x02, 0x05, 0x05, 0x00, 0x03, 0x07, 0x01, 0x01
        /*0010*/ 	.byte	0x02, 0x03, 0x00, 0x00, 0x02, 0x06, 0x01, 0x00, 0x04, 0x0b, 0x08, 0x00, 0x09, 0x00, 0x00, 0x00
        /*0020*/ 	.byte	0x00, 0x00, 0x00, 0x00


//--------------------- .nv.info._Z14ThesholdKerneliiPcPhii --------------------------
	.section	.nv.info._Z14ThesholdKerneliiPcPhii,"",@"SHT_CUDA_INFO"
	.sectionflags	@""
	.align	4


	//----- nvinfo : EIATTR_CUDA_API_VERSION
	.align		4
        /*0000*/ 	.byte	0x04, 0x37
        /*0002*/ 	.short	(.L_8 - .L_7)
.L_7:
        /*0004*/ 	.word	0x00000082


	//----- nvinfo : EIATTR_KPARAM_INFO
	.align		4
.L_8:
        /*0008*/ 	.byte	0x04, 0x17
        /*000a*/ 	.short	(.L_10 - .L_9)
.L_9:
        /*000c*/ 	.word	0x00000000
        /*0010*/ 	.short	0x0005
        /*0012*/ 	.short	0x001c
        /*0014*/ 	.byte	0x00, 0xf0, 0x11, 0x00


	//----- nvinfo : EIATTR_KPARAM_INFO
	.align		4
.L_10:
        /*0018*/ 	.byte	0x04, 0x17
        /*001a*/ 	.short	(.L_12 - .L_11)
.L_11:
        /*001c*/ 	.word	0x00000000
        /*0020*/ 	.short	0x0004
        /*0022*/ 	.short	0x0018
        /*0024*/ 	.byte	0x00, 0xf0, 0x11, 0x00


	//----- nvinfo : EIATTR_KPARAM_INFO
	.align		4
.L_12:
        /*0028*/ 	.byte	0x04, 0x17
        /*002a*/ 	.short	(.L_14 - .L_13)
.L_13:
        /*002c*/ 	.word	0x00000000
        /*0030*/ 	.short	0x0003
        /*0032*/ 	.short	0x0010
        /*0034*/ 	.byte	0x00, 0xf5, 0x21, 0x00


	//----- nvinfo : EIATTR_KPARAM_INFO
	.align		4
.L_14:
        /*0038*/ 	.byte	0x04, 0x17
        /*003a*/ 	.short	(.L_16 - .L_15)
.L_15:
        /*003c*/ 	.word	0x00000000
        /*0040*/ 	.short	0x0002
        /*0042*/ 	.short	0x0008
        /*0044*/ 	.byte	0x00, 0xf5, 0x21, 0x00


	//----- nvinfo : EIATTR_KPARAM_INFO
	.align		4
.L_16:
        /*0048*/ 	.byte	0x04, 0x17
        /*004a*/ 	.short	(.L_18 - .L_17)
.L_17:
        /*004c*/ 	.word	0x00000000
        /*0050*/ 	.short	0x0001
        /*0052*/ 	.short	0x0004
        /*0054*/ 	.byte	0x00, 0xf0, 0x11, 0x00


	//----- nvinfo : EIATTR_KPARAM_INFO
	.align		4
.L_18:
        /*0058*/ 	.byte	0x04, 0x17
        /*005a*/ 	.short	(.L_20 - .L_19)
.L_19:
        /*005c*/ 	.word	0x00000000
        /*0060*/ 	.short	0x0000
        /*0062*/ 	.short	0x0000
        /*0064*/ 	.byte	0x00, 0xf0, 0x11, 0x00


	//----- nvinfo : EIATTR_SPARSE_MMA_MASK
	.align		4
.L_20:
        /*0068*/ 	.byte	0x03, 0x50
        /*006a*/ 	.short	0x0000


	//----- nvinfo : EIATTR_MAXREG_COUNT
	.align		4
        /*006c*/ 	.byte	0x03, 0x1b
        /*006e*/ 	.short	0x00ff


	//----- nvinfo : EIATTR_EXTERNS
	.align		4
        /*0070*/ 	.byte	0x04, 0x0f
        /*0072*/ 	.short	(.L_22 - .L_21)


	//   ....[0]....
	.align		4
.L_21:
        /*0074*/ 	.word	index@(vprintf)


	//----- nvinfo : EIATTR_MERCURY_ISA_VERSION
	.align		4
.L_22:
        /*0078*/ 	.byte	0x03, 0x5f
        /*007a*/ 	.short	0x0101


	//----- nvinfo : EIATTR_VRC_CTA_INIT_COUNT
	.align		4
        /*007c*/ 	.byte	0x02, 0x4a
	.zero		1
	.zero		1


	//----- nvinfo : EIATTR_SYSCALL_OFFSETS
	.align		4
        /*0080*/ 	.byte	0x04, 0x46
        /*0082*/ 	.short	(.L_24 - .L_23)


	//   ....[0]....
.L_23:
        /*0084*/ 	.word	0x00000100


	//----- nvinfo : EIATTR_EXIT_INSTR_OFFSETS
	.align		4
.L_24:
        /*0088*/ 	.byte	0x04, 0x1c
        /*008a*/ 	.short	(.L_26 - .L_25)


	//   ....[0]....
.L_25:
        /*008c*/ 	.word	0x00000110


	//   ....[1]....
        /*0090*/ 	.word	0x000002a0


	//   ....[2]....
        /*0094*/ 	.word	0x00000380


	//----- nvinfo : EIATTR_CRS_STACK_SIZE
	.align		4
.L_26:
        /*0098*/ 	.byte	0x04, 0x1e
        /*009a*/ 	.short	(.L_28 - .L_27)
.L_27:
        /*009c*/ 	.word	0x00000000


	//----- nvinfo : EIATTR_CBANK_PARAM_SIZE
	.align		4
.L_28:
        /*00a0*/ 	.byte	0x03, 0x19
        /*00a2*/ 	.short	0x0020


	//----- nvinfo : EIATTR_PARAM_CBANK
	.align		4
        /*00a4*/ 	.byte	0x04, 0x0a
        /*00a6*/ 	.short	(.L_30 - .L_29)
	.align		4
.L_29:
        /*00a8*/ 	.word	index@(.nv.constant0._Z14ThesholdKerneliiPcPhii)
        /*00ac*/ 	.short	0x0380
        /*00ae*/ 	.short	0x0020


	//----- nvinfo : EIATTR_SW_WAR
	.align		4
.L_30:
        /*00b0*/ 	.byte	0x04, 0x36
        /*00b2*/ 	.short	(.L_32 - .L_31)
.L_31:
        /*00b4*/ 	.word	0x00000008
.L_32:


//--------------------- .nv.callgraph             --------------------------
	.section	.nv.callgraph,"",@"SHT_CUDA_CALLGRAPH"
	.align	4
	.sectionentsize	8
	.align		4
        /*0000*/ 	.word	0x00000000
	.align		4
        /*0004*/ 	.word	0xffffffff
	.align		4
        /*0008*/ 	.word	index@(_Z14ThesholdKerneliiPcPhii)
	.align		4
        /*000c*/ 	.word	index@(vprintf)
	.align		4
        /*0010*/ 	.word	0x00000000
	.align		4
        /*0014*/ 	.word	0xfffffffe
	.align		4
        /*0018*/ 	.word	0x00000000
	.align		4
        /*001c*/ 	.word	0xfffffffd
	.align		4
        /*0020*/ 	.word	0x00000000
	.align		4
        /*0024*/ 	.word	0xfffffffc


//--------------------- .nv.constant4             --------------------------
	.section	.nv.constant4,"a",@progbits
	.align	8
	.align		8
.nv.constant4:
        /*0000*/ 	.dword	vprintf
	.align		8
        /*0008*/ 	.dword	$str


//--------------------- .text._Z14ThesholdKerneliiPcPhii --------------------------
	.section	.text._Z14ThesholdKerneliiPcPhii,"ax",@progbits
	.align	128
        .global         _Z14ThesholdKerneliiPcPhii
        .type           _Z14ThesholdKerneliiPcPhii,@function
        .size           _Z14ThesholdKerneliiPcPhii,(.L_x_4 - _Z14ThesholdKerneliiPcPhii)
        .other          _Z14ThesholdKerneliiPcPhii,@"STO_CUDA_ENTRY STV_DEFAULT"
_Z14ThesholdKerneliiPcPhii:
.text._Z14ThesholdKerneliiPcPhii:
[----:B------:R-:W0:Y:S01]  /*0000*/  LDC R1, c[0x0][0x37c] ;  /* 0x0000df00ff017b82 */ /* 0x000e220000000800 */
[----:B------:R-:W1:Y:S07]  /*0010*/  S2R R5, SR_TID.X ;  /* 0x0000000000057919 */ /* 0x000e6e0000002100 */
[----:B------:R-:W1:Y:S08]  /*0020*/  S2UR UR36, SR_CTAID.X ;  /* 0x00000000002479c3 */ /* 0x000e700000002500 */
[----:B------:R-:W1:Y:S08]  /*0030*/  LDC R0, c[0x0][0x380] ;  /* 0x0000e000ff007b82 */ /* 0x000e700000000800 */
[----:B------:R-:W2:Y:S01]  /*0040*/  LDC.64 R6, c[0x0][0x398] ;  /* 0x0000e600ff067b82 */ /* 0x000ea20000000a00 */
[----:B-1----:R-:W-:-:S02]  /*0050*/  IMAD R0, R5, R0, UR36 ;  /* 0x0000002405007e24 */ /* 0x002fc4000f8e0200 */
[----:B--2---:R-:W-:-:S05]  /*0060*/  IMAD R3, R7, R6, RZ ;  /* 0x0000000607037224 */ /* 0x004fca00078e02ff */
[----:B------:R-:W-:-:S13]  /*0070*/  ISETP.GE.AND P0, PT, R0, R3, PT ;  /* 0x000000030000720c */ /* 0x000fda0003f06270 */
[----:B0-----:R-:W-:Y:S05]  /*0080*/  @!P0 BRA `(.L_x_0) ;  /* 0x0000000000248947 */ /* 0x001fea0003800000 */
[----:B------:R-:W-:Y:S01]  /*0090*/  MOV R0, 0x0 ;  /* 0x0000000000007802 */ /* 0x000fe20000000f00 */
[----:B------:R-:W0:Y:S01]  /*00a0*/  LDCU.64 UR4, c[0x4][0x8] ;  /* 0x01000100ff0477ac */ /* 0x000e220008000a00 */
[----:B------:R-:W-:Y:S02]  /*00b0*/  CS2R R6, SRZ ;  /* 0x0000000000067805 */ /* 0x000fe4000001ff00 */
[----:B------:R1:W2:Y:S01]  /*00c0*/  LDC.64 R2, c[0x4][R0] ;  /* 0x0100000000027b82 */ /* 0x0002a20000000a00 */
[----:B0-----:R-:W-:Y:S02]  /*00d0*/  IMAD.U32 R4, RZ, RZ, UR4 ;  /* 0x00000004ff047e24 */ /* 0x001fe4000f8e00ff */
[----:B-1----:R-:W-:-:S07]  /*00e0*/  IMAD.U32 R5, RZ, RZ, UR5 ;  /* 0x00000005ff057e24 */ /* 0x002fce000f8e00ff */
[----:B------:R-:W-:-:S07]  /*00f0*/  LEPC R20, `(.L_x_1) ;  /* 0x000000001014794e */ /* 0x000fce0000000000 */
[----:B--2---:R-:W-:Y:S05]  /*0100*/  CALL.ABS.NOINC R2 ;  /* 0x0000000002007343 */ /* 0x004fea0003c00000 */
.L_x_1:
[----:B------:R-:W-:Y:S05]  /*0110*/  EXIT ;  /* 0x000000000000794d */ /* 0x000fea0003800000 */
.L_x_0:
[----:B------:R-:W-:Y:S01]  /*0120*/  ISETP.NE.AND P0, PT, R5, RZ, PT ;  /* 0x000000ff0500720c */ /* 0x000fe20003f05270 */
[----:B------:R-:W0:Y:S01]  /*0130*/  LDCU UR4, c[0x0][0x384] ;  /* 0x00007080ff0477ac */ /* 0x000e220008000800 */
[----:B------:R-:W-:Y:S01]  /*0140*/  VIADD R4, R7, 0xffffffff ;  /* 0xffffffff07047836 */ /* 0x000fe20000000000 */
[----:B------:R-:W1:Y:S01]  /*0150*/  LDC.64 R8, c[0x0][0x358] ;  /* 0x0000d600ff087b82 */ /* 0x000e620000000a00 */
[----:B------:R-:W-:Y:S01]  /*0160*/  VIADD R2, R6, 0xfffffffe ;  /* 0xfffffffe06027836 */ /* 0x000fe20000000000 */
[----:B------:R-:W-:Y:S02]  /*0170*/  ISETP.NE.AND P0, PT, RZ, UR36, P0 ;  /* 0x00000024ff007c0c */ /* 0x000fe40008705270 */
[C---:B------:R-:W-:Y:S02]  /*0180*/  ISETP.LT.AND P1, PT, R5.reuse, R4, PT ;  /* 0x000000040500720c */ /* 0x040fe40003f21270 */
[----:B------:R-:W-:Y:S01]  /*0190*/  ISETP.GT.AND P0, PT, R2, UR36, P0 ;  /* 0x0000002402007c0c */ /* 0x000fe20008704270 */
[----:B------:R-:W-:-:S04]  /*01a0*/  VIADD R2, R5, 0xffffffff ;  /* 0xffffffff05027836 */ /* 0x000fc80000000000 */
[----:B0-----:R-:W-:-:S08]  /*01b0*/  IMAD R3, R2, UR4, RZ ;  /* 0x0000000402037c24 */ /* 0x001fd0000f8e02ff */
[----:B------:R-:W-:Y:S05]  /*01c0*/  @P0 BRA P1, `(.L_x_2) ;  /* 0x0000000000380947 */ /* 0x000fea0000800000 */
[----:B------:R-:W0:Y:S01]  /*01d0*/  LDCU.64 UR4, c[0x0][0x390] ;  /* 0x00007200ff0477ac */ /* 0x000e220008000a00 */
[----:B------:R-:W-:Y:S01]  /*01e0*/  VIADD R2, R6, 0xffffffff ;  /* 0xffffffff06027836 */ /* 0x000fe20000000000 */
[----:B-1----:R-:W-:Y:S01]  /*01f0*/  R2UR UR6, R8 ;  /* 0x00000000080672ca */ /* 0x002fe200000e0000 */
[----:B------:R-:W-:Y:S01]  /*0200*/  IMAD.MOV.U32 R3, RZ, RZ, 0x3a ;  /* 0x0000003aff037424 */ /* 0x000fe200078e00ff */
[----:B------:R-:W-:Y:S02]  /*0210*/  R2UR UR7, R9 ;  /* 0x00000000090772ca */ /* 0x000fe400000e0000 */
[C---:B------:R-:W-:Y:S02]  /*0220*/  ISETP.LE.AND P0, PT, R2.reuse, UR36, PT ;  /* 0x0000002402007c0c */ /* 0x040fe4000bf03270 */
[----:B------:R-:W-:Y:S02]  /*0230*/  ISETP.LE.AND P2, PT, R2, UR36, PT ;  /* 0x0000002402007c0c */ /* 0x000fe4000bf43270 */
[----:B------:R-:W-:-:S02]  /*0240*/  ISETP.GE.AND P1, PT, R5, R4, PT ;  /* 0x000000040500720c */ /* 0x000fc40003f26270 */
[----:B------:R-:W-:Y:S02]  /*0250*/  SEL R5, R3, 0xa, !P2 ;  /* 0x0000000a03057807 */ /* 0x000fe40005000000 */
[----:B0-----:R-:W-:-:S05]  /*0260*/  IADD3 R2, P3, PT, R0, UR4, RZ ;  /* 0x0000000400027c10 */ /* 0x001fca000ff7e0ff */
[----:B------:R-:W-:Y:S02]  /*0270*/  @P0 SEL R5, R5, RZ, !P1 ;  /* 0x000000ff05050207 */ /* 0x000fe40004800000 */
[----:B------:R-:W-:-:S05]  /*0280*/  LEA.HI.X.SX32 R3, R0, UR5, 0x1, P3 ;  /* 0x0000000500037c11 */ /* 0x000fca00098f0eff */
[----:B------:R-:W-:Y:S01]  /*0290*/  STG.E.U8 desc[UR6][R2.64], R5 ;  /* 0x0000000502007986 */ /* 0x000fe2000c101106 */
[----:B------:R-:W-:Y:S05]  /*02a0*/  EXIT ;  /* 0x000000000000794d */ /* 0x000fea0003800000 */
.L_x_2:
[----:B------:R-:W0:Y:S01]  /*02b0*/  LDC.64 R6, c[0x0][0x388] ;  /* 0x0000e200ff067b82 */ /* 0x000e220000000a00 */
[----:B-1----:R-:W-:Y:S02]  /*02c0*/  R2UR UR4, R8 ;  /* 0x00000000080472ca */ /* 0x002fe400000e0000 */
[----:B------:R-:W-:Y:S02]  /*02d0*/  R2UR UR5, R9 ;  /* 0x00000000090572ca */ /* 0x000fe400000e0000 */
[--C-:B------:R-:W-:Y:S02]  /*02e0*/  SHF.R.S32.HI R4, RZ, 0x1f, R3.reuse ;  /* 0x0000001fff047819 */ /* 0x100fe40000011403 */
[----:B0-----:R-:W-:-:S04]  /*02f0*/  IADD3 R2, P0, P1, R6, UR36, R3 ;  /* 0x0000002406027c10 */ /* 0x001fc8000f91e003 */
[----:B------:R-:W-:-:S06]  /*0300*/  IADD3.X R3, PT, PT, RZ, R7, R4, P0, P1 ;  /* 0x00000007ff037210 */ /* 0x000fcc00007e2404 */
[----:B------:R-:W2:Y:S01]  /*0310*/  LDG.E.U8 R3, desc[UR4][R2.64+-0x1] ;  /* 0xffffff0402037981 */ /* 0x000ea2000c1e1100 */
[----:B------:R-:W0:Y:S01]  /*0320*/  LDCU.64 UR4, c[0x0][0x390] ;  /* 0x00007200ff0477ac */ /* 0x000e220008000a00 */
[----:B------:R-:W-:Y:S02]  /*0330*/  R2UR UR6, R8 ;  /* 0x00000000080672ca */ /* 0x000fe400000e0000 */
[----:B------:R-:W-:Y:S02]  /*0340*/  R2UR UR7, R9 ;  /* 0x00000000090772ca */ /* 0x000fe400000e0000 */
[----:B0-----:R-:W-:-:S04]  /*0350*/  IADD3 R4, P0, PT, R0, UR4, RZ ;  /* 0x0000000400047c10 */ /* 0x001fc8000ff1e0ff */
[----:B------:R-:W-:-:S07]  /*0360*/  LEA.HI.X.SX32 R5, R0, UR5, 0x1, P0 ;  /* 0x0000000500057c11 */ /* 0x000fce00080f0eff */
[----:B--2---:R-:W-:Y:S01]  /*0370*/  STG.E.U8 desc[UR6][R4.64], R3 ;  /* 0x0000000304007986 */ /* 0x004fe2000c101106 */
[----:B------:R-:W-:Y:S05]  /*0380*/  EXIT ;  /* 0x000000000000794d */ /* 0x000fea0003800000 */
.L_x_3:
[----:B------:R-:W-:-:S00]  /*0390*/  BRA `(.L_x_3) ;  /* 0xfffffffc00fc7947 */ /* 0x000fc0000383ffff */
[----:B------:R-:W-:-:S00]  /*03a0*/  NOP ;  /* 0x0000000000007918 */ /* 0x000fc00000000000 */
        /* <DEDUP_REMOVED lines=13> */
.L_x_4:


//--------------------- .nv.global.init           --------------------------
	.section	.nv.global.init,"aw",@progbits
.nv.global.init:
	.type		$str,@object
	.size		$str,(.L_0 - $str)
$str:
        /*0000*/ 	.byte	0x74, 0x68, 0x72, 0x65, 0x61, 0x64, 0x20, 0x44, 0x69, 0x73, 0x63, 0x61, 0x72, 0x64, 0x0a, 0x00
.L_0:


//--------------------- .nv.shared.reserved.0     --------------------------
	.section	.nv.shared.reserved.0,"aw",@nobits
	.weak		__nv_reservedSMEM_offset_0_alias
	.size		__nv_reservedSMEM_offset_0_alias, 0, 64
	.other		__nv_reservedSMEM_offset_0_alias,@"STO_CUDA_RESERVED_SHARED STV_DEFAULT"
__nv_reservedSMEM_offset_0_alias:
	.zero		0
	.zero		64


//--------------------- .nv.constant0._Z14ThesholdKerneliiPcPhii --------------------------
	.section	.nv.constant0._Z14ThesholdKerneliiPcPhii,"a",@progbits
	.sectionflags	@""
	.align	4
.nv.constant0._Z14ThesholdKerneliiPcPhii:
	.zero		928


//--------------------- SYMBOLS --------------------------

	.type		.nv.reservedSmem.offset0,@object
	.size		.nv.reservedSmem.offset0,0x4
	.type		vprintf,@function
